	.headerflags	@"EF_CUDA_TEXMODE_UNIFIED EF_CUDA_64BIT_ADDRESS EF_CUDA_ACCELERATORS EF_CUDA_SM90 EF_CUDA_VIRTUAL_SM(EF_CUDA_SM90)"
	.elftype	@"ET_EXEC"


//--------------------- .nv.info                  --------------------------
	.section	.nv.info,"",@"SHT_CUDA_INFO"
	.align	4


	//----- nvinfo : EIATTR_REGCOUNT
	.align		4
        /*0000*/ 	.byte	0x04, 0x2f
        /*0002*/ 	.short	(.L_3 - .L_2)
	.align		4
.L_2:
        /*0004*/ 	.word	index@(triton_poi_fused__native_batch_norm_legit_no_training_silu_24)
        /*0008*/ 	.word	0x00000026


	//----- nvinfo : EIATTR_MIN_STACK_SIZE
	.align		4
.L_3:
        /*000c*/ 	.byte	0x04, 0x12
        /*000e*/ 	.short	(.L_5 - .L_4)
	.align		4
.L_4:
        /*0010*/ 	.word	index@(triton_poi_fused__native_batch_norm_legit_no_training_silu_24)
        /*0014*/ 	.word	0x00000000


	//----- nvinfo : EIATTR_FRAME_SIZE
	.align		4
.L_5:
        /*0018*/ 	.byte	0x04, 0x11
        /*001a*/ 	.short	(.L_7 - .L_6)
	.align		4
.L_6:
        /*001c*/ 	.word	index@(triton_poi_fused__native_batch_norm_legit_no_training_silu_24)
        /*0020*/ 	.word	0x00000000


	//----- nvinfo : EIATTR_MIN_STACK_SIZE
	.align		4
.L_7:
        /*0024*/ 	.byte	0x04, 0x12
        /*0026*/ 	.short	(.L_9 - .L_8)
	.align		4
.L_8:
        /*0028*/ 	.word	index@(triton_poi_fused__native_batch_norm_legit_no_training_silu_24)
        /*002c*/ 	.word	0x00000000
.L_9:


//--------------------- .nv.info.triton_poi_fused__native_batch_norm_legit_no_training_silu_24 --------------------------
	.section	.nv.info.triton_poi_fused__native_batch_norm_legit_no_training_silu_24,"",@"SHT_CUDA_INFO"
	.sectionflags	@""
	.align	4


	//----- nvinfo : EIATTR_CUDA_API_VERSION
	.align		4
        /*0000*/ 	.byte	0x04, 0x37
        /*0002*/ 	.short	(.L_11 - .L_10)
.L_10:
        /*0004*/ 	.word	0x0000007c


	//----- nvinfo : EIATTR_KPARAM_INFO
	.align		4
.L_11:
        /*0008*/ 	.byte	0x04, 0x17
        /*000a*/ 	.short	(.L_13 - .L_12)
.L_12:
        /*000c*/ 	.word	0x00000000
        /*0010*/ 	.short	0x0007
        /*0012*/ 	.short	0x0034
        /*0014*/ 	.byte	0x00, 0xf0, 0x11, 0x00


	//----- nvinfo : EIATTR_KPARAM_INFO
	.align		4
.L_13:
        /*0018*/ 	.byte	0x04, 0x17
        /*001a*/ 	.short	(.L_15 - .L_14)
.L_14:
        /*001c*/ 	.word	0x00000000
        /*0020*/ 	.short	0x0006
        /*0022*/ 	.short	0x0030
        /*0024*/ 	.byte	0x00, 0xf0, 0x11, 0x00


	//----- nvinfo : EIATTR_KPARAM_INFO
	.align		4
.L_15:
        /*0028*/ 	.byte	0x04, 0x17
        /*002a*/ 	.short	(.L_17 - .L_16)
.L_16:
        /*002c*/ 	.word	0x00000000
        /*0030*/ 	.short	0x0005
        /*0032*/ 	.short	0x0028
        /*0034*/ 	.byte	0x00, 0xf4, 0x21, 0x00


	//----- nvinfo : EIATTR_KPARAM_INFO
	.align		4
.L_17:
        /*0038*/ 	.byte	0x04, 0x17
        /*003a*/ 	.short	(.L_19 - .L_18)
.L_18:
        /*003c*/ 	.word	0x00000000
        /*0040*/ 	.short	0x0004
        /*0042*/ 	.short	0x0020
        /*0044*/ 	.byte	0x00, 0xf4, 0x21, 0x00


	//----- nvinfo : EIATTR_KPARAM_INFO
	.align		4
.L_19:
        /*0048*/ 	.byte	0x04, 0x17
        /*004a*/ 	.short	(.L_21 - .L_20)
.L_20:
        /*004c*/ 	.word	0x00000000
        /*0050*/ 	.short	0x0003
        /*0052*/ 	.short	0x0018
        /*0054*/ 	.byte	0x00, 0xf4, 0x21, 0x00


	//----- nvinfo : EIATTR_KPARAM_INFO
	.align		4
.L_21:
        /*0058*/ 	.byte	0x04, 0x17
        /*005a*/ 	.short	(.L_23 - .L_22)
.L_22:
        /*005c*/ 	.word	0x00000000
        /*0060*/ 	.short	0x0002
        /*0062*/ 	.short	0x0010
        /*0064*/ 	.byte	0x00, 0xf4, 0x21, 0x00


	//----- nvinfo : EIATTR_KPARAM_INFO
	.align		4
.L_23:
        /*0068*/ 	.byte	0x04, 0x17
        /*006a*/ 	.short	(.L_25 - .L_24)
.L_24:
        /*006c*/ 	.word	0x00000000
        /*0070*/ 	.short	0x0001
        /*0072*/ 	.short	0x0008
        /*0074*/ 	.byte	0x00, 0xf4, 0x21, 0x00


	//----- nvinfo : EIATTR_KPARAM_INFO
	.align		4
.L_25:
        /*0078*/ 	.byte	0x04, 0x17
        /*007a*/ 	.short	(.L_27 - .L_26)
.L_26:
        /*007c*/ 	.word	0x00000000
        /*0080*/ 	.short	0x0000
        /*0082*/ 	.short	0x0000
        /*0084*/ 	.byte	0x00, 0xf4, 0x21, 0x00


	//----- nvinfo : EIATTR_SPARSE_MMA_MASK
	.align		4
.L_27:
        /*0088*/ 	.byte	0x03, 0x50
        /*008a*/ 	.short	0x0000


	//----- nvinfo : EIATTR_MAXREG_COUNT
	.align		4
        /*008c*/ 	.byte	0x03, 0x1b
        /*008e*/ 	.short	0x00ff


	//----- nvinfo : EIATTR_EXIT_INSTR_OFFSETS
	.align		4
        /*0090*/ 	.byte	0x04, 0x1c
        /*0092*/ 	.short	(.L_29 - .L_28)


	//   ....[0]....
.L_28:
        /*0094*/ 	.word	0x00001b20


	//   ....[1]....
        /*0098*/ 	.word	0x00001b70


	//----- nvinfo : EIATTR_REQNTID
	.align		4
.L_29:
        /*009c*/ 	.byte	0x04, 0x10
        /*009e*/ 	.short	(.L_31 - .L_30)
.L_30:
        /*00a0*/ 	.word	0x00000100
        /*00a4*/ 	.word	0x00000001
        /*00a8*/ 	.word	0x00000001


	//----- nvinfo : EIATTR_CBANK_PARAM_SIZE
	.align		4
.L_31:
        /*00ac*/ 	.byte	0x03, 0x19
        /*00ae*/ 	.short	0x0038


	//----- nvinfo : EIATTR_PARAM_CBANK
	.align		4
        /*00b0*/ 	.byte	0x04, 0x0a
        /*00b2*/ 	.short	(.L_33 - .L_32)
	.align		4
.L_32:
        /*00b4*/ 	.word	index@(.nv.constant0.triton_poi_fused__native_batch_norm_legit_no_training_silu_24)
        /*00b8*/ 	.short	0x0210
        /*00ba*/ 	.short	0x0038


	//----- nvinfo : EIATTR_SW_WAR
	.align		4
.L_33:
        /*00bc*/ 	.byte	0x04, 0x36
        /*00be*/ 	.short	(.L_35 - .L_34)
.L_34:
        /*00c0*/ 	.word	0x00000008
.L_35:


//--------------------- .nv.callgraph             --------------------------
	.section	.nv.callgraph,"",@"SHT_CUDA_CALLGRAPH"
	.align	4
	.sectionentsize	8
	.align		4
        /*0000*/ 	.word	0x00000000
	.align		4
        /*0004*/ 	.word	0xffffffff
	.align		4
        /*0008*/ 	.word	0x00000000
	.align		4
        /*000c*/ 	.word	0xfffffffe
	.align		4
        /*0010*/ 	.word	0x00000000
	.align		4
        /*0014*/ 	.word	0xfffffffd
	.align		4
        /*0018*/ 	.word	0x00000000
	.align		4
        /*001c*/ 	.word	0xfffffffc


//--------------------- .nv.constant4             --------------------------
	.section	.nv.constant4,"a",@progbits
	.align	8
	.align		8
.nv.constant4:
        /*0000*/ 	.dword	_$_str
	.align		8
        /*0008*/ 	.dword	_$_str_$_2


//--------------------- .text.triton_poi_fused__native_batch_norm_legit_no_training_silu_24 --------------------------
	.section	.text.triton_poi_fused__native_batch_norm_legit_no_training_silu_24,"ax",@progbits
	.sectionflags	@"SHF_BARRIERS=1"
	.align	128
        .global         triton_poi_fused__native_batch_norm_legit_no_training_silu_24
        .type           triton_poi_fused__native_batch_norm_legit_no_training_silu_24,@function
        .size           triton_poi_fused__native_batch_norm_legit_no_training_silu_24,(.L_x_1 - triton_poi_fused__native_batch_norm_legit_no_training_silu_24)
        .other          triton_poi_fused__native_batch_norm_legit_no_training_silu_24,@"STO_CUDA_ENTRY STV_DEFAULT"
triton_poi_fused__native_batch_norm_legit_no_training_silu_24:
.text.triton_poi_fused__native_batch_norm_legit_no_training_silu_24:
[----:B------:R-:W0:Y:S01]  /*0000*/  LDC R1, c[0x0][0x28] ;  /* 0x00000a00ff017b82 */ /* 0x000e220000000800 */
[----:B------:R-:W1:Y:S07]  /*0010*/  S2R R0, SR_TID.X ;  /* 0x0000000000007919 */ /* 0x000e6e0000002100 */
[----:B------:R-:W2:Y:S01]  /*0020*/  LDC.64 R8, c[0x0][0x210] ;  /* 0x00008400ff087b82 */ /* 0x000ea20000000a00 */
[----:B------:R-:W-:Y:S02]  /*0030*/  CS2R R16, SRZ ;  /* 0x0000000000107805 */ /* 0x000fe4000001ff00 */
[----:B------:R-:W-:Y:S01]  /*0040*/  CS2R R18, SRZ ;  /* 0x0000000000127805 */ /* 0x000fe2000001ff00 */
[----:B------:R-:W3:Y:S01]  /*0050*/  S2R R21, SR_CTAID.Y ;  /* 0x0000000000157919 */ /* 0x000ee20000002600 */
[----:B------:R-:W-:Y:S01]  /*0060*/  ULDC.64 UR6, c[0x0][0x208] ;  /* 0x0000820000067ab9 */ /* 0x000fe20000000a00 */
[----:B------:R-:W4:Y:S01]  /*0070*/  S2R R3, SR_CTAID.X ;  /* 0x0000000000037919 */ /* 0x000f220000002500 */
[----:B------:R-:W-:-:S02]  /*0080*/  CS2R R6, SRZ ;  /* 0x0000000000067805 */ /* 0x000fc4000001ff00 */
[----:B------:R-:W-:Y:S01]  /*0090*/  CS2R R14, SRZ ;  /* 0x00000000000e7805 */ /* 0x000fe2000001ff00 */
[----:B------:R-:W5:Y:S01]  /*00a0*/  S2UR UR5, SR_CgaCtaId ;  /* 0x00000000000579c3 */ /* 0x000f620000008800 */
[----:B------:R-:W-:-:S07]  /*00b0*/  UMOV UR4, 0x400 ;  /* 0x0000040000047882 */ /* 0x000fce0000000000 */
[----:B------:R-:W5:Y:S01]  /*00c0*/  LDC.64 R32, c[0x0][0x220] ;  /* 0x00008800ff207b82 */ /* 0x000f620000000a00 */
[----:B-1----:R-:W-:Y:S02]  /*00d0*/  SHF.L.U32 R24, R0, 0x2, RZ ;  /* 0x0000000200187819 */ /* 0x002fe400000006ff */
[----:B------:R-:W-:Y:S02]  /*00e0*/  SHF.R.U32.HI R4, RZ, 0x6, R0 ;  /* 0x00000006ff047819 */ /* 0x000fe40000011600 */
[----:B------:R-:W-:Y:S02]  /*00f0*/  LOP3.LUT R2, R24, 0xfc, RZ, 0xc0, !PT ;  /* 0x000000fc18027812 */ /* 0x000fe400078ec0ff */
[----:B---3--:R-:W-:Y:S02]  /*0100*/  SHF.L.U32 R21, R21, 0x4, RZ ;  /* 0x0000000415157819 */ /* 0x008fe400000006ff */
[----:B------:R-:W-:Y:S02]  /*0110*/  SGXT.U32 R4, R4, 0x2 ;  /* 0x000000020404781a */ /* 0x000fe40000000000 */
[----:B----4-:R-:W-:-:S02]  /*0120*/  PRMT R2, R2, 0x6540, R3 ;  /* 0x0000654002027816 */ /* 0x010fc40000000003 */
[----:B------:R-:W-:Y:S02]  /*0130*/  LOP3.LUT R23, R21, R4, RZ, 0xfc, !PT ;  /* 0x0000000415177212 */ /* 0x000fe400078efcff */
[----:B------:R-:W-:Y:S02]  /*0140*/  ISETP.GE.AND P0, PT, R2, 0x100, PT ;  /* 0x000001000200780c */ /* 0x000fe40003f06270 */
[C---:B------:R-:W-:Y:S02]  /*0150*/  LEA R11, R23.reuse, R2, 0x8 ;  /* 0x00000002170b7211 */ /* 0x040fe400078e40ff */
[C---:B------:R-:W-:Y:S02]  /*0160*/  ISETP.LT.AND P1, PT, R23.reuse, 0x100, !P0 ;  /* 0x000001001700780c */ /* 0x040fe40004721270 */
[----:B------:R-:W-:Y:S01]  /*0170*/  LOP3.LUT R5, R23, 0x4, RZ, 0xfc, !PT ;  /* 0x0000000417057812 */ /* 0x000fe200078efcff */
[----:B--2---:R-:W-:-:S03]  /*0180*/  IMAD.WIDE R10, R11, 0x4, R8 ;  /* 0x000000040b0a7825 */ /* 0x004fc600078e0208 */
[----:B------:R-:W-:-:S07]  /*0190*/  ISETP.LT.AND P2, PT, R5, 0x100, !P0 ;  /* 0x000001000500780c */ /* 0x000fce0004741270 */
[----:B------:R1:W2:Y:S01]  /*01a0*/  @P1 LDG.E.128 R16, desc[UR6][R10.64] ;  /* 0x000000060a101981 */ /* 0x0002a2000c1e1d00 */
[----:B------:R-:W-:Y:S02]  /*01b0*/  LEA R27, R5, R2, 0x8 ;  /* 0x00000002051b7211 */ /* 0x000fe400078e40ff */
[----:B------:R-:W-:Y:S02]  /*01c0*/  CS2R R4, SRZ ;  /* 0x0000000000047805 */ /* 0x000fe4000001ff00 */
[----:B------:R-:W-:Y:S01]  /*01d0*/  LOP3.LUT R13, R23, 0x8, RZ, 0xfc, !PT ;  /* 0x00000008170d7812 */ /* 0x000fe200078efcff */
[----:B------:R-:W-:-:S03]  /*01e0*/  IMAD.WIDE R26, R27, 0x4, R8 ;  /* 0x000000041b1a7825 */ /* 0x000fc600078e0208 */
[C---:B------:R-:W-:Y:S02]  /*01f0*/  ISETP.LT.AND P1, PT, R13.reuse, 0x100, !P0 ;  /* 0x000001000d00780c */ /* 0x040fe40004721270 */
[----:B------:R-:W3:Y:S01]  /*0200*/  @P2 LDG.E.128 R4, desc[UR6][R26.64] ;  /* 0x000000061a042981 */ /* 0x000ee2000c1e1d00 */
[----:B------:R-:W-:Y:S02]  /*0210*/  LEA R25, R13, R2, 0x8 ;  /* 0x000000020d197211 */ /* 0x000fe400078e40ff */
[----:B------:R-:W-:Y:S02]  /*0220*/  CS2R R12, SRZ ;  /* 0x00000000000c7805 */ /* 0x000fe4000001ff00 */
[----:B-1----:R-:W-:Y:S01]  /*0230*/  LOP3.LUT R11, R23, 0xc, RZ, 0xfc, !PT ;  /* 0x0000000c170b7812 */ /* 0x002fe200078efcff */
[----:B------:R-:W-:-:S03]  /*0240*/  IMAD.WIDE R22, R25, 0x4, R8 ;  /* 0x0000000419167825 */ /* 0x000fc600078e0208 */
[C---:B------:R-:W-:Y:S02]  /*0250*/  ISETP.LT.AND P0, PT, R11.reuse, 0x100, !P0 ;  /* 0x000001000b00780c */ /* 0x040fe40004701270 */
[----:B------:R-:W-:Y:S01]  /*0260*/  LEA R29, R11, R2, 0x8 ;  /* 0x000000020b1d7211 */ /* 0x000fe200078e40ff */
[----:B------:R1:W4:Y:S01]  /*0270*/  @P1 LDG.E.128 R12, desc[UR6][R22.64] ;  /* 0x00000006160c1981 */ /* 0x000322000c1e1d00 */
[----:B------:R-:W-:-:S03]  /*0280*/  CS2R R10, SRZ ;  /* 0x00000000000a7805 */ /* 0x000fc6000001ff00 */
[----:B------:R-:W-:Y:S01]  /*0290*/  IMAD.WIDE R28, R29, 0x4, R8 ;  /* 0x000000041d1c7825 */ /* 0x000fe200078e0208 */
[----:B------:R-:W-:-:S06]  /*02a0*/  CS2R R8, SRZ ;  /* 0x0000000000087805 */ /* 0x000fcc000001ff00 */
[----:B------:R1:W3:Y:S01]  /*02b0*/  @P0 LDG.E.128 R8, desc[UR6][R28.64] ;  /* 0x000000061c080981 */ /* 0x0002e2000c1e1d00 */
[----:B------:R-:W-:Y:S01]  /*02c0*/  SHF.R.U32.HI R2, RZ, 0x8, R24 ;  /* 0x00000008ff027819 */ /* 0x000fe20000011618 */
[----:B-----5:R-:W-:Y:S01]  /*02d0*/  UPRMT UR4, UR5, 0x654, UR4 ;  /* 0x0000065405047896 */ /* 0x020fe20008000004 */
[----:B-1----:R-:W-:Y:S02]  /*02e0*/  LOP3.LUT R22, R0, 0xff, RZ, 0xc0, !PT ;  /* 0x000000ff00167812 */ /* 0x002fe400078ec0ff */
[----:B------:R-:W-:Y:S02]  /*02f0*/  SGXT.U32 R23, R2, 0x2 ;  /* 0x000000020217781a */ /* 0x000fe40000000000 */
[----:B------:R-:W-:Y:S02]  /*0300*/  LOP3.LUT R2, R24, 0x3fc, RZ, 0xc0, !PT ;  /* 0x000003fc18027812 */ /* 0x000fe400078ec0ff */
[----:B------:R-:W-:Y:S02]  /*0310*/  LOP3.LUT R26, R23, 0x3fc, R24, 0xf8, !PT ;  /* 0x000003fc171a7812 */ /* 0x000fe400078ef818 */
[----:B------:R-:W-:-:S02]  /*0320*/  LEA R23, R23, UR4, 0x2 ;  /* 0x0000000417177c11 */ /* 0x000fc4000f8e10ff */
[----:B------:R-:W-:Y:S02]  /*0330*/  LEA R26, R26, UR4, 0x2 ;  /* 0x000000041a1a7c11 */ /* 0x000fe4000f8e10ff */
[----:B------:R-:W-:Y:S02]  /*0340*/  LEA R20, R2, R23, 0x2 ;  /* 0x0000001702147211 */ /* 0x000fe400078e10ff */
[----:B0-----:R-:W-:Y:S01]  /*0350*/  LEA R29, R22, UR4, 0x2 ;  /* 0x00000004161d7c11 */ /* 0x001fe2000f8e10ff */
[----:B--2---:R-:W-:Y:S04]  /*0360*/  STS [R26], R16 ;  /* 0x000000101a007388 */ /* 0x004fe80000000800 */
[----:B------:R-:W-:Y:S04]  /*0370*/  STS [R20+0x4], R17 ;  /* 0x0000041114007388 */ /* 0x000fe80000000800 */
[----:B------:R-:W-:Y:S04]  /*0380*/  STS [R20+0x8], R18 ;  /* 0x0000081214007388 */ /* 0x000fe80000000800 */
[----:B------:R0:W-:Y:S01]  /*0390*/  STS [R20+0xc], R19 ;  /* 0x00000c1314007388 */ /* 0x0001e20000000800 */
[----:B------:R-:W-:Y:S01]  /*03a0*/  BAR.SYNC.DEFER_BLOCKING 0x0 ;  /* 0x0000000000007b1d */ /* 0x000fe20000010000 */
[----:B0-----:R-:W-:-:S04]  /*03b0*/  PRMT R19, R0, 0x6540, R3 ;  /* 0x0000654000137816 */ /* 0x001fc80000000003 */
[C---:B------:R-:W-:Y:S01]  /*03c0*/  ISETP.GE.AND P0, PT, R19.reuse, 0x100, PT ;  /* 0x000001001300780c */ /* 0x040fe20003f06270 */
[----:B------:R-:W-:Y:S01]  /*03d0*/  IMAD.WIDE R32, R19, 0x4, R32 ;  /* 0x0000000413207825 */ /* 0x000fe200078e0220 */
[----:B------:R-:W-:Y:S04]  /*03e0*/  LDS R27, [R29] ;  /* 0x000000001d1b7984 */ /* 0x000fe80000000800 */
[----:B------:R-:W-:Y:S04]  /*03f0*/  LDS R22, [R29+0x404] ;  /* 0x000404001d167984 */ /* 0x000fe80000000800 */
[----:B------:R-:W-:Y:S04]  /*0400*/  LDS R23, [R29+0x808] ;  /* 0x000808001d177984 */ /* 0x000fe80000000800 */
[----:B------:R-:W-:Y:S01]  /*0410*/  LDS R25, [R29+0xc0c] ;  /* 0x000c0c001d197984 */ /* 0x000fe20000000800 */
[----:B------:R-:W-:Y:S06]  /*0420*/  BAR.SYNC.DEFER_BLOCKING 0x0 ;  /* 0x0000000000007b1d */ /* 0x000fec0000010000 */
[----:B---3--:R-:W-:Y:S04]  /*0430*/  STS [R26], R4 ;  /* 0x000000041a007388 */ /* 0x008fe80000000800 */
[----:B------:R-:W-:Y:S04]  /*0440*/  STS [R20+0x4], R5 ;  /* 0x0000040514007388 */ /* 0x000fe80000000800 */
[----:B------:R-:W-:Y:S04]  /*0450*/  STS [R20+0x8], R6 ;  /* 0x0000080614007388 */ /* 0x000fe80000000800 */
[----:B------:R-:W-:Y:S01]  /*0460*/  STS [R20+0xc], R7 ;  /* 0x00000c0714007388 */ /* 0x000fe20000000800 */
[----:B------:R-:W-:Y:S06]  /*0470*/  BAR.SYNC.DEFER_BLOCKING 0x0 ;  /* 0x0000000000007b1d */ /* 0x000fec0000010000 */
[----:B------:R-:W-:Y:S04]  /*0480*/  LDS R16, [R29] ;  /* 0x000000001d107984 */ /* 0x000fe80000000800 */
[----:B------:R-:W-:Y:S04]  /*0490*/  LDS R17, [R29+0x404] ;  /* 0x000404001d117984 */ /* 0x000fe80000000800 */
[----:B------:R-:W-:Y:S04]  /*04a0*/  LDS R18, [R29+0x808] ;  /* 0x000808001d127984 */ /* 0x000fe80000000800 */
[----:B------:R-:W-:Y:S01]  /*04b0*/  LDS R7, [R29+0xc0c] ;  /* 0x000c0c001d077984 */ /* 0x000fe20000000800 */
[----:B------:R-:W-:Y:S06]  /*04c0*/  BAR.SYNC.DEFER_BLOCKING 0x0 ;  /* 0x0000000000007b1d */ /* 0x000fec0000010000 */
[----:B----4-:R-:W-:Y:S04]  /*04d0*/  STS [R26], R12 ;  /* 0x0000000c1a007388 */ /* 0x010fe80000000800 */
[----:B------:R0:W-:Y:S04]  /*04e0*/  STS [R20+0x4], R13 ;  /* 0x0000040d14007388 */ /* 0x0001e80000000800 */
[----:B------:R1:W-:Y:S04]  /*04f0*/  STS [R20+0x8], R14 ;  /* 0x0000080e14007388 */ /* 0x0003e80000000800 */
[----:B------:R-:W-:Y:S01]  /*0500*/  STS [R20+0xc], R15 ;  /* 0x00000c0f14007388 */ /* 0x000fe20000000800 */
[----:B0-----:R-:W0:Y:S08]  /*0510*/  LDC.64 R12, c[0x0][0x218] ;  /* 0x00008600ff0c7b82 */ /* 0x001e300000000a00 */
[----:B------:R-:W-:Y:S01]  /*0520*/  BAR.SYNC.DEFER_BLOCKING 0x0 ;  /* 0x0000000000007b1d */ /* 0x000fe20000010000 */
[----:B-1----:R-:W-:-:S05]  /*0530*/  HFMA2.MMA R14, -RZ, RZ, 0, 0 ;  /* 0x00000000ff0e7435 */ /* 0x002fca00000001ff */
[----:B------:R-:W-:Y:S04]  /*0540*/  LDS R5, [R29] ;  /* 0x000000001d057984 */ /* 0x000fe80000000800 */
[----:B------:R-:W1:Y:S04]  /*0550*/  LDS R6, [R29+0x404] ;  /* 0x000404001d067984 */ /* 0x000e680000000800 */
[----:B------:R-:W2:Y:S04]  /*0560*/  LDS R30, [R29+0x808] ;  /* 0x000808001d1e7984 */ /* 0x000ea80000000800 */
[----:B------:R-:W-:Y:S01]  /*0570*/  LDS R31, [R29+0xc0c] ;  /* 0x000c0c001d1f7984 */ /* 0x000fe20000000800 */
[----:B------:R-:W-:Y:S06]  /*0580*/  BAR.SYNC.DEFER_BLOCKING 0x0 ;  /* 0x0000000000007b1d */ /* 0x000fec0000010000 */
[----:B------:R-:W-:Y:S04]  /*0590*/  STS [R26], R8 ;  /* 0x000000081a007388 */ /* 0x000fe80000000800 */
[----:B------:R3:W-:Y:S04]  /*05a0*/  STS [R20+0x4], R9 ;  /* 0x0000040914007388 */ /* 0x0007e80000000800 */
[----:B------:R-:W-:Y:S04]  /*05b0*/  STS [R20+0x8], R10 ;  /* 0x0000080a14007388 */ /* 0x000fe80000000800 */
[----:B------:R4:W-:Y:S01]  /*05c0*/  STS [R20+0xc], R11 ;  /* 0x00000c0b14007388 */ /* 0x0009e20000000800 */
[C---:B0-----:R-:W-:Y:S01]  /*05d0*/  IMAD.WIDE R34, R19.reuse, 0x4, R12 ;  /* 0x0000000413227825 */ /* 0x041fe200078e020c */
[----:B---3--:R-:W0:Y:S08]  /*05e0*/  LDC.64 R8, c[0x0][0x230] ;  /* 0x00008c00ff087b82 */ /* 0x008e300000000a00 */
[----:B------:R-:W-:Y:S08]  /*05f0*/  BAR.SYNC.DEFER_BLOCKING 0x0 ;  /* 0x0000000000007b1d */ /* 0x000ff00000010000 */
[----:B------:R-:W3:Y:S01]  /*0600*/  LDC.64 R12, c[0x0][0x228] ;  /* 0x00008a00ff0c7b82 */ /* 0x000ee20000000a00 */
[----:B------:R-:W5:Y:S01]  /*0610*/  @!P0 LDG.E.EL R14, desc[UR6][R32.64] ;  /* 0x00000006200e8981 */ /* 0x000f62000c2e1900 */
[----:B------:R-:W-:Y:S01]  /*0620*/  MOV R4, RZ ;  /* 0x000000ff00047202 */ /* 0x000fe20000000f00 */
[----:B------:R-:W-:Y:S01]  /*0630*/  HFMA2.MMA R26, -RZ, RZ, 0, 0 ;  /* 0x00000000ff1a7435 */ /* 0x000fe200000001ff */
[C---:B0-----:R-:W-:Y:S01]  /*0640*/  IMAD.WIDE R8, R19.reuse, 0x4, R8 ;  /* 0x0000000413087825 */ /* 0x041fe200078e0208 */
[----:B------:R-:W-:Y:S04]  /*0650*/  LDS R15, [R29+0xc0c] ;  /* 0x000c0c001d0f7984 */ /* 0x000fe80000000800 */
[----:B------:R-:W1:Y:S01]  /*0660*/  @!P0 LDG.E.EL R4, desc[UR6][R34.64] ;  /* 0x0000000622048981 */ /* 0x000e62000c2e1900 */
[----:B---3--:R-:W-:Y:S01]  /*0670*/  IMAD.WIDE R12, R19, 0x4, R12 ;  /* 0x00000004130c7825 */ /* 0x008fe200078e020c */
[----:B------:R-:W-:-:S04]  /*0680*/  MOV R19, RZ ;  /* 0x000000ff00137202 */ /* 0x000fc80000000f00 */
[----:B------:R0:W3:Y:S04]  /*0690*/  @!P0 LDG.E.EL R26, desc[UR6][R12.64] ;  /* 0x000000060c1a8981 */ /* 0x0000e8000c2e1900 */
[----:B------:R1:W3:Y:S01]  /*06a0*/  @!P0 LDG.E.EL R19, desc[UR6][R8.64] ;  /* 0x0000000608138981 */ /* 0x0002e2000c2e1900 */
[----:B----4-:R-:W-:Y:S01]  /*06b0*/  HFMA2.MMA R20, -RZ, RZ, 1.625, 0 ;  /* 0x3e800000ff147435 */ /* 0x010fe200000001ff */
[----:B------:R-:W-:Y:S02]  /*06c0*/  LOP3.LUT R24, R21, 0xc, R24, 0xf8, !PT ;  /* 0x0000000c15187812 */ /* 0x000fe400078ef818 */
[----:B------:R-:W-:Y:S01]  /*06d0*/  SHF.R.U32.HI R0, RZ, 0x2, R0 ;  /* 0x00000002ff007819 */ /* 0x000fe20000011600 */
[----:B0-----:R-:W-:Y:S03]  /*06e0*/  LDS R13, [R29] ;  /* 0x000000001d0d7984 */ /* 0x001fe60000000800 */
[----:B------:R-:W-:Y:S01]  /*06f0*/  SGXT.U32 R0, R0, 0x6 ;  /* 0x000000060000781a */ /* 0x000fe20000000000 */
[----:B------:R-:W0:Y:S01]  /*0700*/  LDS R12, [R29+0x808] ;  /* 0x000808001d0c7984 */ /* 0x000e220000000800 */
[----:B-----5:R-:W-:-:S04]  /*0710*/  FADD R14, R14, 0.0010000000474974513054 ;  /* 0x3a83126f0e0e7421 */ /* 0x020fc80000000000 */
[----:B------:R4:W5:Y:S01]  /*0720*/  MUFU.SQRT R32, R14 ;  /* 0x0000000e00207308 */ /* 0x0009620000002000 */
[--C-:B-1----:R-:W-:Y:S01]  /*0730*/  FADD R9, R6, -R4.reuse ;  /* 0x8000000406097221 */ /* 0x102fe20000000000 */
[--C-:B------:R-:W-:Y:S01]  /*0740*/  FADD R8, R5, -R4.reuse ;  /* 0x8000000405087221 */ /* 0x100fe20000000000 */
[--C-:B------:R-:W-:Y:S01]  /*0750*/  FADD R6, R18, -R4.reuse ;  /* 0x8000000412067221 */ /* 0x100fe20000000000 */
[--C-:B------:R-:W-:Y:S01]  /*0760*/  FADD R5, R17, -R4.reuse ;  /* 0x8000000411057221 */ /* 0x100fe20000000000 */
[--C-:B------:R-:W-:Y:S01]  /*0770*/  FADD R18, R25, -R4.reuse ;  /* 0x8000000419127221 */ /* 0x100fe20000000000 */
[----:B----4-:R1:W4:Y:S01]  /*0780*/  LDS R14, [R29+0x404] ;  /* 0x000404001d0e7984 */ /* 0x0103220000000800 */
[--C-:B--2---:R-:W-:Y:S01]  /*0790*/  FADD R10, R30, -R4.reuse ;  /* 0x800000041e0a7221 */ /* 0x104fe20000000000 */
[--C-:B------:R-:W-:Y:S01]  /*07a0*/  FADD R7, R7, -R4.reuse ;  /* 0x8000000407077221 */ /* 0x100fe20000000000 */
[--C-:B------:R-:W-:Y:S01]  /*07b0*/  FADD R16, R16, -R4.reuse ;  /* 0x8000000410107221 */ /* 0x100fe20000000000 */
[--C-:B------:R-:W-:Y:S01]  /*07c0*/  FADD R27, R27, -R4.reuse ;  /* 0x800000041b1b7221 */ /* 0x100fe20000000000 */
[--C-:B0-----:R-:W-:Y:S01]  /*07d0*/  FADD R25, R12, -R4.reuse ;  /* 0x800000040c197221 */ /* 0x101fe20000000000 */
[----:B------:R-:W-:Y:S01]  /*07e0*/  BAR.SYNC.DEFER_BLOCKING 0x0 ;  /* 0x0000000000007b1d */ /* 0x000fe20000010000 */
[C---:B-----5:R-:W-:Y:S01]  /*07f0*/  FSETP.GT.AND P0, PT, R32.reuse, 8.50705917302346158658e+37, PT ;  /* 0x7e8000002000780b */ /* 0x060fe20003f04000 */
[----:B-1----:R-:W-:Y:S01]  /*0800*/  FADD R29, R13, -R4 ;  /* 0x800000040d1d7221 */ /* 0x002fe20000000000 */
[----:B------:R-:W-:-:S02]  /*0810*/  FSETP.GEU.AND P1, PT, R32, 1.175494350822287508e-38, PT ;  /* 0x008000002000780b */ /* 0x000fc40003f2e000 */
[----:B------:R-:W-:-:S09]  /*0820*/  FSEL R11, R20, 1, P0 ;  /* 0x3f800000140b7808 */ /* 0x000fd20000000000 */
[----:B------:R-:W-:Y:S02]  /*0830*/  @P0 FMUL R32, R32, 0.25 ;  /* 0x3e80000020200820 */ /* 0x000fe40000400000 */
[----:B------:R-:W-:Y:S02]  /*0840*/  @!P1 FMUL R11, R11, 16777216 ;  /* 0x4b8000000b0b9820 */ /* 0x000fe40000400000 */
[----:B------:R-:W-:-:S04]  /*0850*/  @!P1 FMUL R32, R32, 16777216 ;  /* 0x4b80000020209820 */ /* 0x000fc80000400000 */
[----:B------:R-:W0:Y:S01]  /*0860*/  MUFU.RCP R28, R32 ;  /* 0x00000020001c7308 */ /* 0x000e220000001000 */
[--C-:B----4-:R-:W-:Y:S01]  /*0870*/  FADD R17, R14, -R4.reuse ;  /* 0x800000040e117221 */ /* 0x110fe20000000000 */
[----:B0-----:R-:W-:Y:S01]  /*0880*/  FMUL R28, R28, R11 ;  /* 0x0000000b1c1c7220 */ /* 0x001fe20000400000 */
[--C-:B------:R-:W-:Y:S01]  /*0890*/  FADD R11, R31, -R4.reuse ;  /* 0x800000041f0b7221 */ /* 0x100fe20000000000 */
[--C-:B------:R-:W-:Y:S02]  /*08a0*/  FADD R31, R22, -R4.reuse ;  /* 0x80000004161f7221 */ /* 0x100fe40000000000 */
[-C--:B------:R-:W-:Y:S01]  /*08b0*/  FMUL R5, R5, R28.reuse ;  /* 0x0000001c05057220 */ /* 0x080fe20000400000 */
[-C--:B------:R-:W-:Y:S01]  /*08c0*/  FMUL R6, R6, R28.reuse ;  /* 0x0000001c06067220 */ /* 0x080fe20000400000 */
[-C--:B------:R-:W-:Y:S01]  /*08d0*/  FMUL R22, R31, R28.reuse ;  /* 0x0000001c1f167220 */ /* 0x080fe20000400000 */
[--C-:B------:R-:W-:Y:S01]  /*08e0*/  FADD R31, R23, -R4.reuse ;  /* 0x80000004171f7221 */ /* 0x100fe20000000000 */
[----:B------:R-:W-:Y:S01]  /*08f0*/  FADD R23, R15, -R4 ;  /* 0x800000040f177221 */ /* 0x000fe20000000000 */
[----:B------:R-:W-:Y:S01]  /*0900*/  FMUL R15, R18, R28 ;  /* 0x0000001c120f7220 */ /* 0x000fe20000400000 */
[----:B---3--:R-:W-:Y:S01]  /*0910*/  FFMA R13, R22, R26, R19 ;  /* 0x0000001a160d7223 */ /* 0x008fe20000000013 */
[-C--:B------:R-:W-:Y:S01]  /*0920*/  FMUL R14, R31, R28.reuse ;  /* 0x0000001c1f0e7220 */ /* 0x080fe20000400000 */
[-C--:B------:R-:W-:Y:S01]  /*0930*/  FMUL R7, R7, R28.reuse ;  /* 0x0000001c07077220 */ /* 0x080fe20000400000 */
[----:B------:R-:W-:Y:S01]  /*0940*/  FMUL R8, R8, R28 ;  /* 0x0000001c08087220 */ /* 0x000fe20000400000 */
[----:B------:R-:W-:Y:S01]  /*0950*/  FADD R4, RZ, -R13 ;  /* 0x8000000dff047221 */ /* 0x000fe20000000000 */
[--C-:B------:R-:W-:Y:S01]  /*0960*/  FFMA R14, R14, R26, R19.reuse ;  /* 0x0000001a0e0e7223 */ /* 0x100fe20000000013 */
[-C--:B------:R-:W-:Y:S01]  /*0970*/  FMUL R9, R9, R28.reuse ;  /* 0x0000001c09097220 */ /* 0x080fe20000400000 */
[-C--:B------:R-:W-:Y:S01]  /*0980*/  FMUL R10, R10, R28.reuse ;  /* 0x0000001c0a0a7220 */ /* 0x080fe20000400000 */
[----:B------:R-:W-:Y:S01]  /*0990*/  FMUL R22, R4, 1.4426950216293334961 ;  /* 0x3fb8aa3b04167820 */ /* 0x000fe20000400000 */
[-C--:B------:R-:W-:Y:S01]  /*09a0*/  FMUL R4, R16, R28.reuse ;  /* 0x0000001c10047220 */ /* 0x080fe20000400000 */
[-C--:B------:R-:W-:Y:S01]  /*09b0*/  FMUL R11, R11, R28.reuse ;  /* 0x0000001c0b0b7220 */ /* 0x080fe20000400000 */
[-C--:B------:R-:W-:Y:S01]  /*09c0*/  FMUL R12, R27, R28.reuse ;  /* 0x0000001c1b0c7220 */ /* 0x080fe20000400000 */
[-C--:B------:R-:W-:Y:S01]  /*09d0*/  FMUL R16, R29, R28.reuse ;  /* 0x0000001c1d107220 */ /* 0x080fe20000400000 */
[----:B------:R-:W-:Y:S01]  /*09e0*/  FSETP.GEU.AND P0, PT, R22, -126, PT ;  /* 0xc2fc00001600780b */ /* 0x000fe20003f0e000 */
[-C--:B------:R-:W-:Y:S01]  /*09f0*/  FMUL R17, R17, R28.reuse ;  /* 0x0000001c11117220 */ /* 0x080fe20000400000 */
[-C--:B------:R-:W-:Y:S01]  /*0a00*/  FMUL R18, R25, R28.reuse ;  /* 0x0000001c19127220 */ /* 0x080fe20000400000 */
[----:B------:R-:W-:Y:S01]  /*0a10*/  FMUL R28, R23, R28 ;  /* 0x0000001c171c7220 */ /* 0x000fe20000400000 */
[----:B------:R-:W-:Y:S01]  /*0a20*/  FADD R23, RZ, -R14 ;  /* 0x8000000eff177221 */ /* 0x000fe20000000000 */
[-CC-:B------:R-:W-:Y:S01]  /*0a30*/  FFMA R15, R15, R26.reuse, R19.reuse ;  /* 0x0000001a0f0f7223 */ /* 0x180fe20000000013 */
[-CC-:B------:R-:W-:Y:S01]  /*0a40*/  FFMA R12, R12, R26.reuse, R19.reuse ;  /* 0x0000001a0c0c7223 */ /* 0x180fe20000000013 */
[-C--:B------:R-:W-:Y:S01]  /*0a50*/  FFMA R4, R4, R26.reuse, R19 ;  /* 0x0000001a04047223 */ /* 0x080fe20000000013 */
[----:B------:R-:W-:Y:S01]  /*0a60*/  FMUL R23, R23, 1.4426950216293334961 ;  /* 0x3fb8aa3b17177820 */ /* 0x000fe20000400000 */
[----:B------:R-:W-:Y:S01]  /*0a70*/  FADD R25, RZ, -R15 ;  /* 0x8000000fff197221 */ /* 0x000fe20000000000 */
[-CC-:B------:R-:W-:Y:S01]  /*0a80*/  FFMA R5, R5, R26.reuse, R19.reuse ;  /* 0x0000001a05057223 */ /* 0x180fe20000000013 */
[-CC-:B------:R-:W-:Y:S01]  /*0a90*/  FFMA R6, R6, R26.reuse, R19.reuse ;  /* 0x0000001a06067223 */ /* 0x180fe20000000013 */
[-CC-:B------:R-:W-:Y:S01]  /*0aa0*/  FFMA R7, R7, R26.reuse, R19.reuse ;  /* 0x0000001a07077223 */ /* 0x180fe20000000013 */
[----:B------:R-:W-:Y:S01]  /*0ab0*/  @!P0 FMUL R22, R22, 0.5 ;  /* 0x3f00000016168820 */ /* 0x000fe20000400000 */
[----:B------:R-:W-:Y:S01]  /*0ac0*/  FSETP.GEU.AND P1, PT, R23, -126, PT ;  /* 0xc2fc00001700780b */ /* 0x000fe20003f2e000 */
[-CC-:B------:R-:W-:Y:S01]  /*0ad0*/  FFMA R8, R8, R26.reuse, R19.reuse ;  /* 0x0000001a08087223 */ /* 0x180fe20000000013 */
[-CC-:B------:R-:W-:Y:S01]  /*0ae0*/  FFMA R9, R9, R26.reuse, R19.reuse ;  /* 0x0000001a09097223 */ /* 0x180fe20000000013 */
[-CC-:B------:R-:W-:Y:S01]  /*0af0*/  FFMA R10, R10, R26.reuse, R19.reuse ;  /* 0x0000001a0a0a7223 */ /* 0x180fe20000000013 */
[-CC-:B------:R-:W-:Y:S01]  /*0b00*/  FFMA R11, R11, R26.reuse, R19.reuse ;  /* 0x0000001a0b0b7223 */ /* 0x180fe20000000013 */
[----:B------:R-:W0:Y:S01]  /*0b10*/  MUFU.EX2 R22, R22 ;  /* 0x0000001600167308 */ /* 0x000e220000000800 */
[-CC-:B------:R-:W-:Y:S01]  /*0b20*/  FFMA R16, R16, R26.reuse, R19.reuse ;  /* 0x0000001a10107223 */ /* 0x180fe20000000013 */
[-CC-:B------:R-:W-:Y:S01]  /*0b30*/  FFMA R17, R17, R26.reuse, R19.reuse ;  /* 0x0000001a11117223 */ /* 0x180fe20000000013 */
[-CC-:B------:R-:W-:Y:S01]  /*0b40*/  FFMA R18, R18, R26.reuse, R19.reuse ;  /* 0x0000001a12127223 */ /* 0x180fe20000000013 */
[----:B------:R-:W-:Y:S01]  /*0b50*/  FFMA R19, R28, R26, R19 ;  /* 0x0000001a1c137223 */ /* 0x000fe20000000013 */
[----:B------:R-:W-:Y:S01]  /*0b60*/  FMUL R25, R25, 1.4426950216293334961 ;  /* 0x3fb8aa3b19197820 */ /* 0x000fe20000400000 */
[----:B------:R-:W-:-:S02]  /*0b70*/  FADD R27, RZ, -R4 ;  /* 0x80000004ff1b7221 */ /* 0x000fc40000000000 */
[----:B------:R-:W-:Y:S02]  /*0b80*/  @!P1 FMUL R23, R23, 0.5 ;  /* 0x3f00000017179820 */ /* 0x000fe40000400000 */
[----:B------:R-:W-:Y:S01]  /*0b90*/  FSETP.GEU.AND P3, PT, R25, -126, PT ;  /* 0xc2fc00001900780b */ /* 0x000fe20003f6e000 */
[----:B------:R-:W-:Y:S01]  /*0ba0*/  FMUL R27, R27, 1.4426950216293334961 ;  /* 0x3fb8aa3b1b1b7820 */ /* 0x000fe20000400000 */
[----:B------:R-:W1:Y:S01]  /*0bb0*/  MUFU.EX2 R28, R23 ;  /* 0x00000017001c7308 */ /* 0x000e620000000800 */
[----:B0-----:R-:W-:-:S04]  /*0bc0*/  @!P0 FMUL R22, R22, R22 ;  /* 0x0000001616168220 */ /* 0x001fc80000400000 */
[----:B------:R-:W-:-:S06]  /*0bd0*/  FADD R22, R22, 1 ;  /* 0x3f80000016167421 */ /* 0x000fcc0000000000 */
[----:B------:R-:W-:Y:S01]  /*0be0*/  @!P3 FMUL R25, R25, 0.5 ;  /* 0x3f0000001919b820 */ /* 0x000fe20000400000 */
[----:B------:R-:W-:Y:S01]  /*0bf0*/  FSETP.GT.AND P0, PT, R22, 8.50705917302346158658e+37, PT ;  /* 0x7e8000001600780b */ /* 0x000fe20003f04000 */
[----:B-1----:R-:W-:-:S03]  /*0c00*/  @!P1 FMUL R28, R28, R28 ;  /* 0x0000001c1c1c9220 */ /* 0x002fc60000400000 */
[----:B------:R-:W-:Y:S01]  /*0c10*/  FSEL R21, R20, 1, P0 ;  /* 0x3f80000014157808 */ /* 0x000fe20000000000 */
[----:B------:R-:W-:Y:S02]  /*0c20*/  FADD R29, R28, 1 ;  /* 0x3f8000001c1d7421 */ /* 0x000fe40000000000 */
[----:B------:R-:W0:Y:S03]  /*0c30*/  MUFU.EX2 R28, R25 ;  /* 0x00000019001c7308 */ /* 0x000e260000000800 */
[----:B------:R-:W-:-:S03]  /*0c40*/  FSETP.GT.AND P1, PT, R29, 8.50705917302346158658e+37, PT ;  /* 0x7e8000001d00780b */ /* 0x000fc60003f24000 */
[----:B------:R-:W-:Y:S01]  /*0c50*/  @P0 FMUL R22, R22, 0.25 ;  /* 0x3e80000016160820 */ /* 0x000fe20000400000 */
[----:B------:R-:W-:-:S03]  /*0c60*/  FSETP.GEU.AND P0, PT, R27, -126, PT ;  /* 0xc2fc00001b00780b */ /* 0x000fc60003f0e000 */
[----:B------:R1:W2:Y:S01]  /*0c70*/  MUFU.RCP R26, R22 ;  /* 0x00000016001a7308 */ /* 0x0002a20000001000 */
[----:B0-----:R-:W-:-:S05]  /*0c80*/  @!P3 FMUL R28, R28, R28 ;  /* 0x0000001c1c1cb220 */ /* 0x001fca0000400000 */
[----:B------:R-:W-:Y:S01]  /*0c90*/  @P1 FMUL R29, R29, 0.25 ;  /* 0x3e8000001d1d1820 */ /* 0x000fe20000400000 */
[----:B-1----:R-:W-:-:S03]  /*0ca0*/  FADD R22, RZ, -R5 ;  /* 0x80000005ff167221 */ /* 0x002fc60000000000 */
[----:B------:R-:W-:Y:S01]  /*0cb0*/  @!P0 FMUL R27, R27, 0.5 ;  /* 0x3f0000001b1b8820 */ /* 0x000fe20000400000 */
[----:B------:R-:W-:Y:S01]  /*0cc0*/  FADD R28, R28, 1 ;  /* 0x3f8000001c1c7421 */ /* 0x000fe20000000000 */
[----:B------:R-:W-:Y:S01]  /*0cd0*/  FMUL R22, R22, 1.4426950216293334961 ;  /* 0x3fb8aa3b16167820 */ /* 0x000fe20000400000 */
[----:B------:R-:W0:Y:S01]  /*0ce0*/  MUFU.RCP R29, R29 ;  /* 0x0000001d001d7308 */ /* 0x000e220000001000 */
[----:B--2---:R-:W-:Y:S02]  /*0cf0*/  FMUL R26, R26, R21 ;  /* 0x000000151a1a7220 */ /* 0x004fe40000400000 */
[----:B------:R-:W-:Y:S02]  /*0d00*/  FSETP.GT.AND P3, PT, R28, 8.50705917302346158658e+37, PT ;  /* 0x7e8000001c00780b */ /* 0x000fe40003f64000 */
[----:B------:R-:W-:Y:S01]  /*0d10*/  FSETP.GEU.AND P2, PT, R22, -126, PT ;  /* 0xc2fc00001600780b */ /* 0x000fe20003f4e000 */
[----:B------:R-:W-:Y:S01]  /*0d20*/  FMUL R13, R13, R26 ;  /* 0x0000001a0d0d7220 */ /* 0x000fe20000400000 */
[----:B------:R-:W-:Y:S01]  /*0d30*/  FSEL R26, R20, 1, P1 ;  /* 0x3f800000141a7808 */ /* 0x000fe20000800000 */
[----:B------:R0:W1:Y:S08]  /*0d40*/  MUFU.EX2 R23, R27 ;  /* 0x0000001b00177308 */ /* 0x0000700000000800 */
[----:B------:R-:W-:-:S02]  /*0d50*/  @P3 FMUL R28, R28, 0.25 ;  /* 0x3e8000001c1c3820 */ /* 0x000fc40000400000 */
[----:B------:R-:W-:Y:S01]  /*0d60*/  @!P2 FMUL R22, R22, 0.5 ;  /* 0x3f0000001616a820 */ /* 0x000fe20000400000 */
[----:B0-----:R-:W-:Y:S01]  /*0d70*/  FMUL R27, R29, R26 ;  /* 0x0000001a1d1b7220 */ /* 0x001fe20000400000 */
[----:B------:R-:W-:Y:S02]  /*0d80*/  FADD R26, RZ, -R7 ;  /* 0x80000007ff1a7221 */ /* 0x000fe40000000000 */
[----:B------:R-:W0:Y:S01]  /*0d90*/  MUFU.EX2 R21, R22 ;  /* 0x0000001600157308 */ /* 0x000e220000000800 */
[----:B------:R-:W-:Y:S01]  /*0da0*/  FMUL R14, R14, R27 ;  /* 0x0000001b0e0e7220 */ /* 0x000fe20000400000 */
[----:B-1----:R-:W-:Y:S01]  /*0db0*/  @!P0 FMUL R23, R23, R23 ;  /* 0x0000001717178220 */ /* 0x002fe20000400000 */
[----:B------:R-:W-:-:S03]  /*0dc0*/  FMUL R26, R26, 1.4426950216293334961 ;  /* 0x3fb8aa3b1a1a7820 */ /* 0x000fc60000400000 */
[----:B------:R-:W-:Y:S01]  /*0dd0*/  FADD R25, R23, 1 ;  /* 0x3f80000017197421 */ /* 0x000fe20000000000 */
[----:B------:R-:W-:Y:S01]  /*0de0*/  FSEL R23, R20, 1, P3 ;  /* 0x3f80000014177808 */ /* 0x000fe20001800000 */
[----:B------:R-:W1:Y:S03]  /*0df0*/  MUFU.RCP R28, R28 ;  /* 0x0000001c001c7308 */ /* 0x000e660000001000 */
[----:B------:R-:W-:Y:S01]  /*0e00*/  FSETP.GT.AND P1, PT, R25, 8.50705917302346158658e+37, PT ;  /* 0x7e8000001900780b */ /* 0x000fe20003f24000 */
[----:B0-----:R-:W-:-:S04]  /*0e10*/  @!P2 FMUL R21, R21, R21 ;  /* 0x000000151515a220 */ /* 0x001fc80000400000 */
[----:B------:R-:W-:Y:S01]  /*0e20*/  FADD R27, R21, 1 ;  /* 0x3f800000151b7421 */ /* 0x000fe20000000000 */
[----:B------:R-:W-:Y:S01]  /*0e30*/  FADD R21, RZ, -R6 ;  /* 0x80000006ff157221 */ /* 0x000fe20000000000 */
[----:B-1----:R-:W-:-:S03]  /*0e40*/  FMUL R22, R28, R23 ;  /* 0x000000171c167220 */ /* 0x002fc60000400000 */
[----:B------:R-:W-:Y:S01]  /*0e50*/  FSETP.GT.AND P0, PT, R27, 8.50705917302346158658e+37, PT ;  /* 0x7e8000001b00780b */ /* 0x000fe20003f04000 */
[----:B------:R-:W-:Y:S02]  /*0e60*/  FMUL R21, R21, 1.4426950216293334961 ;  /* 0x3fb8aa3b15157820 */ /* 0x000fe40000400000 */
[----:B------:R-:W-:Y:S01]  /*0e70*/  @P1 FMUL R25, R25, 0.25 ;  /* 0x3e80000019191820 */ /* 0x000fe20000400000 */
[----:B------:R-:W-:Y:S01]  /*0e80*/  FMUL R15, R15, R22 ;  /* 0x000000160f0f7220 */ /* 0x000fe20000400000 */
[----:B------:R-:W-:Y:S02]  /*0e90*/  FSEL R28, R20, 1, P1 ;  /* 0x3f800000141c7808 */ /* 0x000fe40000800000 */
[----:B------:R-:W-:Y:S01]  /*0ea0*/  FSETP.GEU.AND P2, PT, R21, -126, PT ;  /* 0xc2fc00001500780b */ /* 0x000fe20003f4e000 */
[----:B------:R0:W1:Y:S01]  /*0eb0*/  MUFU.RCP R23, R25 ;  /* 0x0000001900177308 */ /* 0x0000620000001000 */
[----:B------:R-:W-:-:S04]  /*0ec0*/  FSETP.GEU.AND P1, PT, R26, -126, PT ;  /* 0xc2fc00001a00780b */ /* 0x000fc80003f2e000 */
[----:B------:R-:W-:Y:S01]  /*0ed0*/  @P0 FMUL R27, R27, 0.25 ;  /* 0x3e8000001b1b0820 */ /* 0x000fe20000400000 */
[----:B0-----:R-:W-:-:S03]  /*0ee0*/  FSEL R25, R20, 1, P0 ;  /* 0x3f80000014197808 */ /* 0x001fc60000000000 */
[----:B------:R-:W0:Y:S03]  /*0ef0*/  MUFU.RCP R22, R27 ;  /* 0x0000001b00167308 */ /* 0x000e260000001000 */
[----:B------:R-:W-:Y:S02]  /*0f00*/  @!P2 FMUL R21, R21, 0.5 ;  /* 0x3f0000001515a820 */ /* 0x000fe40000400000 */
[----:B------:R-:W-:Y:S01]  /*0f10*/  @!P1 FMUL R26, R26, 0.5 ;  /* 0x3f0000001a1a9820 */ /* 0x000fe20000400000 */
[----:B-1----:R-:W-:Y:S02]  /*0f20*/  FMUL R23, R23, R28 ;  /* 0x0000001c17177220 */ /* 0x002fe40000400000 */
[----:B------:R-:W1:Y:S02]  /*0f30*/  MUFU.EX2 R28, R21 ;  /* 0x00000015001c7308 */ /* 0x000e640000000800 */
[----:B------:R-:W-:Y:S01]  /*0f40*/  FMUL R4, R4, R23 ;  /* 0x0000001704047220 */ /* 0x000fe20000400000 */
[----:B------:R-:W-:-:S04]  /*0f50*/  FADD R23, RZ, -R9 ;  /* 0x80000009ff177221 */ /* 0x000fc80000000000 */
[----:B------:R-:W-:Y:S01]  /*0f60*/  FMUL R23, R23, 1.4426950216293334961 ;  /* 0x3fb8aa3b17177820 */ /* 0x000fe20000400000 */
[----:B0-----:R-:W-:Y:S01]  /*0f70*/  FMUL R22, R22, R25 ;  /* 0x0000001916167220 */ /* 0x001fe20000400000 */
[----:B------:R-:W-:-:S03]  /*0f80*/  FADD R25, RZ, -R8 ;  /* 0x80000008ff197221 */ /* 0x000fc60000000000 */
[----:B------:R-:W-:Y:S01]  /*0f90*/  FMUL R5, R5, R22 ;  /* 0x0000001605057220 */ /* 0x000fe20000400000 */
[----:B------:R-:W-:Y:S02]  /*0fa0*/  FMUL R29, R25, 1.4426950216293334961 ;  /* 0x3fb8aa3b191d7820 */ /* 0x000fe40000400000 */
[----:B------:R0:W2:Y:S01]  /*0fb0*/  MUFU.EX2 R25, R26 ;  /* 0x0000001a00197308 */ /* 0x0000a20000000800 */
[----:B-1----:R-:W-:Y:S02]  /*0fc0*/  @!P2 FMUL R28, R28, R28 ;  /* 0x0000001c1c1ca220 */ /* 0x002fe40000400000 */
[----:B------:R-:W-:Y:S02]  /*0fd0*/  FSETP.GEU.AND P3, PT, R29, -126, PT ;  /* 0xc2fc00001d00780b */ /* 0x000fe40003f6e000 */
[----:B------:R-:W-:-:S05]  /*0fe0*/  FADD R27, R28, 1 ;  /* 0x3f8000001c1b7421 */ /* 0x000fca0000000000 */
[----:B------:R-:W-:-:S04]  /*0ff0*/  FSETP.GT.AND P2, PT, R27, 8.50705917302346158658e+37, PT ;  /* 0x7e8000001b00780b */ /* 0x000fc80003f44000 */
[----:B0-----:R-:W-:Y:S01]  /*1000*/  FSEL R26, R20, 1, P2 ;  /* 0x3f800000141a7808 */ /* 0x001fe20001000000 */
[----:B--2---:R-:W-:Y:S01]  /*1010*/  @!P1 FMUL R25, R25, R25 ;  /* 0x0000001919199220 */ /* 0x004fe20000400000 */
[----:B------:R-:W-:-:S03]  /*1020*/  @!P3 FMUL R29, R29, 0.5 ;  /* 0x3f0000001d1db820 */ /* 0x000fc60000400000 */
[----:B------:R-:W-:Y:S01]  /*1030*/  FADD R25, R25, 1 ;  /* 0x3f80000019197421 */ /* 0x000fe20000000000 */
[----:B------:R-:W0:Y:S03]  /*1040*/  MUFU.EX2 R21, R29 ;  /* 0x0000001d00157308 */ /* 0x000e260000000800 */
[----:B------:R-:W-:Y:S01]  /*1050*/  @P2 FMUL R27, R27, 0.25 ;  /* 0x3e8000001b1b2820 */ /* 0x000fe20000400000 */
[----:B------:R-:W-:-:S05]  /*1060*/  FSETP.GT.AND P0, PT, R25, 8.50705917302346158658e+37, PT ;  /* 0x7e8000001900780b */ /* 0x000fca0003f04000 */
[----:B------:R-:W1:Y:S01]  /*1070*/  MUFU.RCP R27, R27 ;  /* 0x0000001b001b7308 */ /* 0x000e620000001000 */
[----:B0-----:R-:W-:Y:S01]  /*1080*/  @!P3 FMUL R21, R21, R21 ;  /* 0x000000151515b220 */ /* 0x001fe20000400000 */
[----:B------:R-:W-:-:S06]  /*1090*/  FSETP.GEU.AND P3, PT, R23, -126, PT ;  /* 0xc2fc00001700780b */ /* 0x000fcc0003f6e000 */
[----:B------:R-:W-:Y:S01]  /*10a0*/  @P0 FMUL R25, R25, 0.25 ;  /* 0x3e80000019190820 */ /* 0x000fe20000400000 */
[----:B------:R-:W-:-:S05]  /*10b0*/  FADD R22, R21, 1 ;  /* 0x3f80000015167421 */ /* 0x000fca0000000000 */
[----:B------:R-:W0:Y:S01]  /*10c0*/  MUFU.RCP R25, R25 ;  /* 0x0000001900197308 */ /* 0x000e220000001000 */
[----:B------:R-:W-:Y:S01]  /*10d0*/  FSETP.GT.AND P1, PT, R22, 8.50705917302346158658e+37, PT ;  /* 0x7e8000001600780b */ /* 0x000fe20003f24000 */
[----:B-1----:R-:W-:Y:S01]  /*10e0*/  FMUL R21, R27, R26 ;  /* 0x0000001a1b157220 */ /* 0x002fe20000400000 */
[C---:B------:R-:W-:Y:S02]  /*10f0*/  FSEL R26, R20.reuse, 1, P0 ;  /* 0x3f800000141a7808 */ /* 0x040fe40000000000 */
[----:B------:R-:W-:Y:S01]  /*1100*/  FSEL R28, R20, 1, P1 ;  /* 0x3f800000141c7808 */ /* 0x000fe20000800000 */
[----:B------:R-:W-:Y:S01]  /*1110*/  FMUL R6, R6, R21 ;  /* 0x0000001506067220 */ /* 0x000fe20000400000 */
[----:B------:R-:W-:Y:S01]  /*1120*/  FADD R21, RZ, -R10 ;  /* 0x8000000aff157221 */ /* 0x000fe20000000000 */
[----:B------:R-:W-:-:S03]  /*1130*/  @!P3 FMUL R23, R23, 0.5 ;  /* 0x3f0000001717b820 */ /* 0x000fc60000400000 */
[----:B------:R-:W-:-:S03]  /*1140*/  FMUL R21, R21, 1.4426950216293334961 ;  /* 0x3fb8aa3b15157820 */ /* 0x000fc60000400000 */
[----:B------:R-:W-:Y:S01]  /*1150*/  @P1 FMUL R22, R22, 0.25 ;  /* 0x3e80000016161820 */ /* 0x000fe20000400000 */
[----:B0-----:R-:W-:Y:S01]  /*1160*/  FMUL R26, R25, R26 ;  /* 0x0000001a191a7220 */ /* 0x001fe20000400000 */
[----:B------:R-:W-:Y:S01]  /*1170*/  FADD R25, RZ, -R11 ;  /* 0x8000000bff197221 */ /* 0x000fe20000000000 */
[----:B------:R-:W-:Y:S01]  /*1180*/  FSETP.GEU.AND P2, PT, R21, -126, PT ;  /* 0xc2fc00001500780b */ /* 0x000fe20003f4e000 */
[----:B------:R0:W1:Y:S01]  /*1190*/  MUFU.RCP R27, R22 ;  /* 0x00000016001b7308 */ /* 0x0000620000001000 */
[----:B------:R-:W-:Y:S01]  /*11a0*/  FMUL R7, R7, R26 ;  /* 0x0000001a07077220 */ /* 0x000fe20000400000 */
[----:B------:R-:W-:-:S05]  /*11b0*/  FMUL R25, R25, 1.4426950216293334961 ;  /* 0x3fb8aa3b19197820 */ /* 0x000fca0000400000 */
[----:B------:R-:W-:Y:S01]  /*11c0*/  FSETP.GEU.AND P0, PT, R25, -126, PT ;  /* 0xc2fc00001900780b */ /* 0x000fe20003f0e000 */
[----:B------:R-:W2:Y:S01]  /*11d0*/  MUFU.EX2 R26, R23 ;  /* 0x00000017001a7308 */ /* 0x000ea20000000800 */
[----:B0-----:R-:W-:-:S03]  /*11e0*/  FADD R22, RZ, -R16 ;  /* 0x80000010ff167221 */ /* 0x001fc60000000000 */
[----:B------:R-:W-:Y:S01]  /*11f0*/  @!P2 FMUL R21, R21, 0.5 ;  /* 0x3f0000001515a820 */ /* 0x000fe20000400000 */
[----:B------:R-:W-:Y:S01]  /*1200*/  FMUL R29, R22, 1.4426950216293334961 ;  /* 0x3fb8aa3b161d7820 */ /* 0x000fe20000400000 */
[----:B-1----:R-:W-:Y:S02]  /*1210*/  FMUL R27, R27, R28 ;  /* 0x0000001c1b1b7220 */ /* 0x002fe40000400000 */
[----:B------:R-:W0:Y:S02]  /*1220*/  MUFU.EX2 R28, R21 ;  /* 0x00000015001c7308 */ /* 0x000e240000000800 */
[----:B------:R-:W-:Y:S01]  /*1230*/  FSETP.GEU.AND P1, PT, R29, -126, PT ;  /* 0xc2fc00001d00780b */ /* 0x000fe20003f2e000 */
[----:B------:R-:W-:Y:S01]  /*1240*/  FMUL R8, R8, R27 ;  /* 0x0000001b08087220 */ /* 0x000fe20000400000 */
[----:B------:R-:W-:Y:S01]  /*1250*/  @!P0 FMUL R25, R25, 0.5 ;  /* 0x3f00000019198820 */ /* 0x000fe20000400000 */
[----:B--2---:R-:W-:-:S04]  /*1260*/  @!P3 FMUL R26, R26, R26 ;  /* 0x0000001a1a1ab220 */ /* 0x004fc80000400000 */
[----:B------:R-:W-:Y:S02]  /*1270*/  FADD R22, R26, 1 ;  /* 0x3f8000001a167421 */ /* 0x000fe40000000000 */
[----:B------:R1:W2:Y:S04]  /*1280*/  MUFU.EX2 R26, R25 ;  /* 0x00000019001a7308 */ /* 0x0002a80000000800 */
[----:B------:R-:W-:Y:S01]  /*1290*/  @!P1 FMUL R29, R29, 0.5 ;  /* 0x3f0000001d1d9820 */ /* 0x000fe20000400000 */
[----:B------:R-:W-:Y:S01]  /*12a0*/  FSETP.GT.AND P3, PT, R22, 8.50705917302346158658e+37, PT ;  /* 0x7e8000001600780b */ /* 0x000fe20003f64000 */
[----:B0-----:R-:W-:-:S04]  /*12b0*/  @!P2 FMUL R28, R28, R28 ;  /* 0x0000001c1c1ca220 */ /* 0x001fc80000400000 */
[----:B------:R-:W-:Y:S01]  /*12c0*/  FADD R23, R28, 1 ;  /* 0x3f8000001c177421 */ /* 0x000fe20000000000 */
[----:B------:R-:W0:Y:S01]  /*12d0*/  MUFU.EX2 R21, R29 ;  /* 0x0000001d00157308 */ /* 0x000e220000000800 */
[----:B-1----:R-:W-:-:S03]  /*12e0*/  FSEL R25, R20, 1, P3 ;  /* 0x3f80000014197808 */ /* 0x002fc60001800000 */
[----:B------:R-:W-:Y:S01]  /*12f0*/  FSETP.GT.AND P2, PT, R23, 8.50705917302346158658e+37, PT ;  /* 0x7e8000001700780b */ /* 0x000fe20003f44000 */
[----:B--2---:R-:W-:Y:S02]  /*1300*/  @!P0 FMUL R26, R26, R26 ;  /* 0x0000001a1a1a8220 */ /* 0x004fe40000400000 */
[----:B------:R-:W-:Y:S01]  /*1310*/  @P3 FMUL R22, R22, 0.25 ;  /* 0x3e80000016163820 */ /* 0x000fe20000400000 */
[----:B------:R-:W-:Y:S01]  /*1320*/  FSEL R30, R20, 1, P2 ;  /* 0x3f800000141e7808 */ /* 0x000fe20001000000 */
[----:B------:R-:W-:-:S04]  /*1330*/  FADD R26, R26, 1 ;  /* 0x3f8000001a1a7421 */ /* 0x000fc80000000000 */
[----:B------:R-:W1:Y:S01]  /*1340*/  MUFU.RCP R22, R22 ;  /* 0x0000001600167308 */ /* 0x000e620000001000 */
[----:B------:R-:W-:Y:S01]  /*1350*/  FSETP.GT.AND P0, PT, R26, 8.50705917302346158658e+37, PT ;  /* 0x7e8000001a00780b */ /* 0x000fe20003f04000 */
[----:B0-----:R-:W-:Y:S02]  /*1360*/  @!P1 FMUL R21, R21, R21 ;  /* 0x0000001515159220 */ /* 0x001fe40000400000 */
[----:B------:R-:W-:-:S06]  /*1370*/  @P2 FMUL R23, R23, 0.25 ;  /* 0x3e80000017172820 */ /* 0x000fcc0000400000 */
[----:B------:R-:W0:Y:S04]  /*1380*/  MUFU.RCP R23, R23 ;  /* 0x0000001700177308 */ /* 0x000e280000001000 */
[----:B------:R-:W-:Y:S01]  /*1390*/  @P0 FMUL R26, R26, 0.25 ;  /* 0x3e8000001a1a0820 */ /* 0x000fe20000400000 */
[----:B-1----:R-:W-:Y:S01]  /*13a0*/  FMUL R28, R22, R25 ;  /* 0x00000019161c7220 */ /* 0x002fe20000400000 */
[----:B------:R-:W-:Y:S01]  /*13b0*/  FADD R22, R21, 1 ;  /* 0x3f80000015167421 */ /* 0x000fe20000000000 */
[----:B------:R-:W-:Y:S02]  /*13c0*/  FSEL R21, R20, 1, P0 ;  /* 0x3f80000014157808 */ /* 0x000fe40000000000 */
[----:B------:R-:W-:Y:S01]  /*13d0*/  FMUL R9, R9, R28 ;  /* 0x0000001c09097220 */ /* 0x000fe20000400000 */
[----:B------:R-:W1:Y:S01]  /*13e0*/  MUFU.RCP R26, R26 ;  /* 0x0000001a001a7308 */ /* 0x000e620000001000 */
[----:B------:R-:W-:Y:S01]  /*13f0*/  FSETP.GT.AND P1, PT, R22, 8.50705917302346158658e+37, PT ;  /* 0x7e8000001600780b */ /* 0x000fe20003f24000 */
[----:B0-----:R-:W-:Y:S01]  /*1400*/  FMUL R25, R23, R30 ;  /* 0x0000001e17197220 */ /* 0x001fe20000400000 */
[----:B------:R-:W-:-:S03]  /*1410*/  FADD R23, RZ, -R12 ;  /* 0x8000000cff177221 */ /* 0x000fc60000000000 */
[----:B------:R-:W-:Y:S01]  /*1420*/  FMUL R10, R10, R25 ;  /* 0x000000190a0a7220 */ /* 0x000fe20000400000 */
[----:B------:R-:W-:Y:S01]  /*1430*/  FADD R25, RZ, -R17 ;  /* 0x80000011ff197221 */ /* 0x000fe20000000000 */
[----:B------:R-:W-:-:S03]  /*1440*/  FMUL R23, R23, 1.4426950216293334961 ;  /* 0x3fb8aa3b17177820 */ /* 0x000fc60000400000 */
[----:B------:R-:W-:-:S03]  /*1450*/  FMUL R25, R25, 1.4426950216293334961 ;  /* 0x3fb8aa3b19197820 */ /* 0x000fc60000400000 */
[----:B------:R-:W-:Y:S01]  /*1460*/  @P1 FMUL R22, R22, 0.25 ;  /* 0x3e80000016161820 */ /* 0x000fe20000400000 */
[----:B-1----:R-:W-:Y:S01]  /*1470*/  FMUL R28, R26, R21 ;  /* 0x000000151a1c7220 */ /* 0x002fe20000400000 */
[----:B------:R-:W-:Y:S01]  /*1480*/  FADD R21, RZ, -R18 ;  /* 0x80000012ff157221 */ /* 0x000fe20000000000 */
[----:B------:R-:W-:Y:S02]  /*1490*/  FSETP.GEU.AND P0, PT, R23, -126, PT ;  /* 0xc2fc00001700780b */ /* 0x000fe40003f0e000 */
[----:B------:R-:W-:Y:S01]  /*14a0*/  FSETP.GEU.AND P3, PT, R25, -126, PT ;  /* 0xc2fc00001900780b */ /* 0x000fe20003f6e000 */
[----:B------:R-:W-:Y:S01]  /*14b0*/  FMUL R26, R21, 1.4426950216293334961 ;  /* 0x3fb8aa3b151a7820 */ /* 0x000fe20000400000 */
[----:B------:R-:W-:Y:S01]  /*14c0*/  FMUL R11, R11, R28 ;  /* 0x0000001c0b0b7220 */ /* 0x000fe20000400000 */
[----:B------:R-:W0:Y:S01]  /*14d0*/  MUFU.RCP R21, R22 ;  /* 0x0000001600157308 */ /* 0x000e220000001000 */
[----:B------:R-:W-:Y:S02]  /*14e0*/  FSEL R28, R20, 1, P1 ;  /* 0x3f800000141c7808 */ /* 0x000fe40000800000 */
[----:B------:R-:W-:-:S05]  /*14f0*/  FSETP.GEU.AND P2, PT, R26, -126, PT ;  /* 0xc2fc00001a00780b */ /* 0x000fca0003f4e000 */
[----:B------:R-:W-:Y:S02]  /*1500*/  @!P0 FMUL R23, R23, 0.5 ;  /* 0x3f00000017178820 */ /* 0x000fe40000400000 */
[----:B------:R-:W-:-:S04]  /*1510*/  @!P3 FMUL R25, R25, 0.5 ;  /* 0x3f0000001919b820 */ /* 0x000fc80000400000 */
[----:B------:R-:W1:Y:S01]  /*1520*/  MUFU.EX2 R27, R25 ;  /* 0x00000019001b7308 */ /* 0x000e620000000800 */
[----:B0-----:R-:W-:Y:S01]  /*1530*/  FMUL R21, R21, R28 ;  /* 0x0000001c15157220 */ /* 0x001fe20000400000 */
[----:B------:R-:W-:Y:S01]  /*1540*/  FADD R28, RZ, -R19 ;  /* 0x80000013ff1c7221 */ /* 0x000fe20000000000 */
[----:B------:R-:W-:Y:S02]  /*1550*/  @!P2 FMUL R26, R26, 0.5 ;  /* 0x3f0000001a1aa820 */ /* 0x000fe40000400000 */
[----:B------:R-:W-:Y:S01]  /*1560*/  FMUL R16, R16, R21 ;  /* 0x0000001510107220 */ /* 0x000fe20000400000 */
[----:B------:R-:W-:Y:S02]  /*1570*/  FMUL R22, R28, 1.4426950216293334961 ;  /* 0x3fb8aa3b1c167820 */ /* 0x000fe40000400000 */
[----:B------:R-:W0:Y:S03]  /*1580*/  MUFU.EX2 R28, R23 ;  /* 0x00000017001c7308 */ /* 0x000e260000000800 */
[----:B------:R-:W-:Y:S01]  /*1590*/  FSETP.GEU.AND P1, PT, R22, -126, PT ;  /* 0xc2fc00001600780b */ /* 0x000fe20003f2e000 */
[----:B-1----:R-:W-:-:S04]  /*15a0*/  @!P3 FMUL R27, R27, R27 ;  /* 0x0000001b1b1bb220 */ /* 0x002fc80000400000 */
[----:B------:R-:W1:Y:S01]  /*15b0*/  MUFU.EX2 R29, R26 ;  /* 0x0000001a001d7308 */ /* 0x000e620000000800 */
[----:B------:R-:W-:Y:S01]  /*15c0*/  FADD R27, R27, 1 ;  /* 0x3f8000001b1b7421 */ /* 0x000fe20000000000 */
[----:B0-----:R-:W-:-:S06]  /*15d0*/  @!P0 FMUL R28, R28, R28 ;  /* 0x0000001c1c1c8220 */ /* 0x001fcc0000400000 */
[----:B------:R-:W-:Y:S01]  /*15e0*/  @!P1 FMUL R22, R22, 0.5 ;  /* 0x3f00000016169820 */ /* 0x000fe20000400000 */
[----:B------:R-:W-:-:S05]  /*15f0*/  FADD R25, R28, 1 ;  /* 0x3f8000001c197421 */ /* 0x000fca0000000000 */
[----:B------:R-:W0:Y:S01]  /*1600*/  MUFU.EX2 R22, R22 ;  /* 0x0000001600167308 */ /* 0x000e220000000800 */
[----:B-1----:R-:W-:Y:S01]  /*1610*/  @!P2 FMUL R29, R29, R29 ;  /* 0x0000001d1d1da220 */ /* 0x002fe20000400000 */
[----:B------:R-:W-:Y:S02]  /*1620*/  FSETP.GT.AND P2, PT, R27, 8.50705917302346158658e+37, PT ;  /* 0x7e8000001b00780b */ /* 0x000fe40003f44000 */
[----:B------:R-:W-:Y:S01]  /*1630*/  FSETP.GT.AND P0, PT, R25, 8.50705917302346158658e+37, PT ;  /* 0x7e8000001900780b */ /* 0x000fe20003f04000 */
[----:B------:R-:W-:Y:S01]  /*1640*/  FADD R29, R29, 1 ;  /* 0x3f8000001d1d7421 */ /* 0x000fe20000000000 */
[----:B------:R-:W-:-:S04]  /*1650*/  FSEL R21, R20, 1, P2 ;  /* 0x3f80000014157808 */ /* 0x000fc80001000000 */
[----:B------:R-:W-:-:S04]  /*1660*/  FSETP.GT.AND P3, PT, R29, 8.50705917302346158658e+37, PT ;  /* 0x7e8000001d00780b */ /* 0x000fc80003f64000 */
[----:B------:R-:W-:Y:S01]  /*1670*/  FSEL R28, R20, 1, P3 ;  /* 0x3f800000141c7808 */ /* 0x000fe20001800000 */
[----:B------:R-:W-:Y:S01]  /*1680*/  @P2 FMUL R27, R27, 0.25 ;  /* 0x3e8000001b1b2820 */ /* 0x000fe20000400000 */
[----:B0-----:R-:W-:Y:S01]  /*1690*/  @!P1 FMUL R22, R22, R22 ;  /* 0x0000001616169220 */ /* 0x001fe20000400000 */
[----:B------:R-:W-:Y:S02]  /*16a0*/  @P0 FMUL R25, R25, 0.25 ;  /* 0x3e80000019190820 */ /* 0x000fe40000400000 */
[----:B------:R0:W1:Y:S04]  /*16b0*/  MUFU.RCP R26, R27 ;  /* 0x0000001b001a7308 */ /* 0x0000680000001000 */
[----:B------:R-:W-:-:S04]  /*16c0*/  @P3 FMUL R29, R29, 0.25 ;  /* 0x3e8000001d1d3820 */ /* 0x000fc80000400000 */
[----:B------:R-:W2:Y:S01]  /*16d0*/  MUFU.RCP R23, R29 ;  /* 0x0000001d00177308 */ /* 0x000ea20000001000 */
[----:B0-----:R-:W-:Y:S01]  /*16e0*/  FADD R27, R22, 1 ;  /* 0x3f800000161b7421 */ /* 0x001fe20000000000 */
[----:B------:R-:W-:-:S04]  /*16f0*/  FSEL R22, R20, 1, P0 ;  /* 0x3f80000014167808 */ /* 0x000fc80000000000 */
[----:B------:R-:W-:Y:S01]  /*1700*/  FSETP.GT.AND P0, PT, R27, 8.50705917302346158658e+37, PT ;  /* 0x7e8000001b00780b */ /* 0x000fe20003f04000 */
[----:B-1----:R-:W-:Y:S01]  /*1710*/  FMUL R26, R26, R21 ;  /* 0x000000151a1a7220 */ /* 0x002fe20000400000 */
[----:B------:R-:W0:Y:S02]  /*1720*/  MUFU.RCP R25, R25 ;  /* 0x0000001900197308 */ /* 0x000e240000001000 */
[----:B------:R-:W-:Y:S01]  /*1730*/  FSEL R20, R20, 1, P0 ;  /* 0x3f80000014147808 */ /* 0x000fe20000000000 */
[----:B------:R-:W-:Y:S01]  /*1740*/  FMUL R17, R17, R26 ;  /* 0x0000001a11117220 */ /* 0x000fe20000400000 */
[----:B------:R-:W-:Y:S01]  /*1750*/  LOP3.LUT R26, R2, 0x800, RZ, 0xfc, !PT ;  /* 0x00000800021a7812 */ /* 0x000fe200078efcff */
[----:B--2---:R-:W-:-:S03]  /*1760*/  FMUL R21, R23, R28 ;  /* 0x0000001c17157220 */ /* 0x004fc60000400000 */
[----:B------:R-:W-:-:S03]  /*1770*/  LOP3.LUT R26, R26, 0xbf0, RZ, 0xc0, !PT ;  /* 0x00000bf01a1a7812 */ /* 0x000fc600078ec0ff */
[----:B------:R-:W-:Y:S01]  /*1780*/  @P0 FMUL R27, R27, 0.25 ;  /* 0x3e8000001b1b0820 */ /* 0x000fe20000400000 */
[----:B------:R-:W-:Y:S01]  /*1790*/  FMUL R18, R18, R21 ;  /* 0x0000001512127220 */ /* 0x000fe20000400000 */
[----:B------:R-:W-:Y:S01]  /*17a0*/  ISETP.GE.AND P0, PT, R24, 0x100, PT ;  /* 0x000001001800780c */ /* 0x000fe20003f06270 */
[----:B0-----:R-:W-:Y:S02]  /*17b0*/  FMUL R23, R25, R22 ;  /* 0x0000001619177220 */ /* 0x001fe40000400000 */
[----:B------:R-:W0:Y:S01]  /*17c0*/  S2R R22, SR_TID.X ;  /* 0x0000000000167919 */ /* 0x000e220000002100 */
[----:B------:R-:W1:Y:S01]  /*17d0*/  MUFU.RCP R27, R27 ;  /* 0x0000001b001b7308 */ /* 0x000e620000001000 */
[----:B------:R-:W-:Y:S01]  /*17e0*/  FMUL R12, R12, R23 ;  /* 0x000000170c0c7220 */ /* 0x000fe20000400000 */
[----:B------:R-:W-:-:S04]  /*17f0*/  LOP3.LUT R23, R2, 0x400, RZ, 0xfc, !PT ;  /* 0x0000040002177812 */ /* 0x000fc800078efcff */
[----:B------:R-:W-:-:S04]  /*1800*/  LOP3.LUT R23, R23, 0x7f0, RZ, 0xc0, !PT ;  /* 0x000007f017177812 */ /* 0x000fc800078ec0ff */
[----:B------:R-:W-:Y:S01]  /*1810*/  IADD3 R23, R23, UR4, RZ ;  /* 0x0000000417177c10 */ /* 0x000fe2000fffe0ff */
[----:B-1----:R-:W-:Y:S01]  /*1820*/  FMUL R20, R27, R20 ;  /* 0x000000141b147220 */ /* 0x002fe20000400000 */
[----:B------:R-:W-:-:S03]  /*1830*/  SHF.R.S32.HI R27, RZ, 0x1f, R24 ;  /* 0x0000001fff1b7819 */ /* 0x000fc60000011418 */
[----:B------:R-:W-:Y:S01]  /*1840*/  FMUL R19, R19, R20 ;  /* 0x0000001413137220 */ /* 0x000fe20000400000 */
[----:B------:R-:W-:Y:S02]  /*1850*/  LEA.HI R27, R27, R24, RZ, 0x6 ;  /* 0x000000181b1b7211 */ /* 0x000fe400078f30ff */
[C---:B0-----:R-:W-:Y:S02]  /*1860*/  SHF.L.U32 R25, R22.reuse, 0x4, RZ ;  /* 0x0000000416197819 */ /* 0x041fe400000006ff */
[----:B------:R-:W-:Y:S02]  /*1870*/  LOP3.LUT R22, R22, 0xfc, RZ, 0xc0, !PT ;  /* 0x000000fc16167812 */ /* 0x000fe400078ec0ff */
[----:B------:R-:W-:Y:S02]  /*1880*/  LOP3.LUT R25, R25, 0xff0, RZ, 0xc0, !PT ;  /* 0x00000ff019197812 */ /* 0x000fe400078ec0ff */
[----:B------:R-:W-:Y:S02]  /*1890*/  LEA R21, R22, UR4, 0x2 ;  /* 0x0000000416157c11 */ /* 0x000fe4000f8e10ff */
[----:B------:R-:W-:-:S04]  /*18a0*/  IADD3 R28, R25, UR4, RZ ;  /* 0x00000004191c7c10 */ /* 0x000fc8000fffe0ff */
[----:B------:R-:W-:-:S05]  /*18b0*/  LEA R25, R25, R28, 0x2 ;  /* 0x0000001c19197211 */ /* 0x000fca00078e10ff */
[----:B------:R0:W-:Y:S04]  /*18c0*/  STS.128 [R25], R12 ;  /* 0x0000000c19007388 */ /* 0x0001e80000000c00 */
[----:B------:R1:W-:Y:S04]  /*18d0*/  STS.128 [R25+0x10], R4 ;  /* 0x0000100419007388 */ /* 0x0003e80000000c00 */
[----:B------:R2:W-:Y:S04]  /*18e0*/  STS.128 [R25+0x20], R8 ;  /* 0x0000200819007388 */ /* 0x0005e80000000c00 */
[----:B------:R3:W-:Y:S01]  /*18f0*/  STS.128 [R25+0x30], R16 ;  /* 0x0000301019007388 */ /* 0x0007e20000000c00 */
[----:B0-----:R-:W-:Y:S01]  /*1900*/  LEA R12, R2, R23, 0x2 ;  /* 0x00000017020c7211 */ /* 0x001fe200078e10ff */
[----:B------:R-:W-:Y:S01]  /*1910*/  BAR.SYNC.DEFER_BLOCKING 0x0 ;  /* 0x0000000000007b1d */ /* 0x000fe20000010000 */
[----:B-1----:R-:W-:-:S02]  /*1920*/  IADD3 R5, R26, UR4, RZ ;  /* 0x000000041a057c10 */ /* 0x002fc4000fffe0ff */
[C---:B------:R-:W-:Y:S02]  /*1930*/  LEA R4, R2.reuse, R21, 0x2 ;  /* 0x0000001502047211 */ /* 0x040fe400078e10ff */
[----:B------:R-:W-:-:S03]  /*1940*/  LEA R20, R2, R5, 0x2 ;  /* 0x0000000502147211 */ /* 0x000fc600078e10ff */
[----:B--2---:R-:W0:Y:S01]  /*1950*/  LDC.64 R8, c[0x0][0x238] ;  /* 0x00008e00ff087b82 */ /* 0x004e220000000a00 */
[C---:B------:R-:W-:Y:S02]  /*1960*/  SHF.L.U32 R10, R27.reuse, 0x8, RZ ;  /* 0x000000081b0a7819 */ /* 0x040fe400000006ff */
[----:B------:R-:W-:Y:S02]  /*1970*/  LOP3.LUT R27, R27, 0xffffffc0, RZ, 0xc0, !PT ;  /* 0xffffffc01b1b7812 */ /* 0x000fe400078ec0ff */
[----:B---3--:R-:W-:Y:S02]  /*1980*/  LOP3.LUT R17, R10, 0xffffc000, RZ, 0xc0, !PT ;  /* 0xffffc0000a117812 */ /* 0x008fe400078ec0ff */
[----:B------:R-:W-:Y:S02]  /*1990*/  PRMT R11, R0, 0x6540, R3 ;  /* 0x00006540000b7816 */ /* 0x000fe40000000003 */
[----:B------:R-:W-:Y:S02]  /*19a0*/  IADD3 R24, R17, R24, -R27 ;  /* 0x0000001811187210 */ /* 0x000fe40007ffe81b */
[----:B------:R-:W-:-:S02]  /*19b0*/  LOP3.LUT R19, R11, 0x40, RZ, 0xfc, !PT ;  /* 0x000000400b137812 */ /* 0x000fc400078efcff */
[C---:B------:R-:W-:Y:S02]  /*19c0*/  LOP3.LUT R17, R11.reuse, 0x80, RZ, 0xfc, !PT ;  /* 0x000000800b117812 */ /* 0x040fe400078efcff */
[C---:B------:R-:W-:Y:S01]  /*19d0*/  LOP3.LUT R3, R11.reuse, 0xc0, RZ, 0xfc, !PT ;  /* 0x000000c00b037812 */ /* 0x040fe200078efcff */
[----:B------:R-:W1:Y:S01]  /*19e0*/  LDS.128 R4, [R4] ;  /* 0x0000000004047984 */ /* 0x000e620000000c00 */
[----:B------:R-:W-:Y:S02]  /*19f0*/  ISETP.LT.AND P1, PT, R11, 0x100, !P0 ;  /* 0x000001000b00780c */ /* 0x000fe40004721270 */
[----:B------:R-:W-:Y:S01]  /*1a00*/  ISETP.LT.AND P2, PT, R19, 0x100, !P0 ;  /* 0x000001001300780c */ /* 0x000fe20004741270 */
[----:B------:R-:W2:Y:S01]  /*1a10*/  LDS.128 R12, [R12+0x1000] ;  /* 0x001000000c0c7984 */ /* 0x000ea20000000c00 */
[----:B------:R-:W-:Y:S02]  /*1a20*/  ISETP.LT.AND P3, PT, R17, 0x100, !P0 ;  /* 0x000001001100780c */ /* 0x000fe40004761270 */
[----:B------:R-:W-:Y:S01]  /*1a30*/  LEA R11, R11, R24, 0x6 ;  /* 0x000000180b0b7211 */ /* 0x000fe200078e30ff */
[----:B------:R-:W3:Y:S01]  /*1a40*/  LDS.128 R20, [R20+0x2000] ;  /* 0x0020000014147984 */ /* 0x000ee20000000c00 */
[----:B------:R-:W-:-:S02]  /*1a50*/  ISETP.LT.AND P0, PT, R3, 0x100, !P0 ;  /* 0x000001000300780c */ /* 0x000fc40004701270 */
[-C--:B------:R-:W-:Y:S01]  /*1a60*/  LEA R19, R19, R24.reuse, 0x6 ;  /* 0x0000001813137211 */ /* 0x080fe200078e30ff */
[--C-:B0-----:R-:W-:Y:S01]  /*1a70*/  IMAD.WIDE R10, R11, 0x4, R8.reuse ;  /* 0x000000040b0a7825 */ /* 0x101fe200078e0208 */
[----:B------:R-:W-:Y:S02]  /*1a80*/  LEA R25, R17, R24, 0x6 ;  /* 0x0000001811197211 */ /* 0x000fe400078e30ff */
[----:B------:R-:W-:Y:S01]  /*1a90*/  LOP3.LUT R0, R2, 0xc00, RZ, 0xfc, !PT ;  /* 0x00000c0002007812 */ /* 0x000fe200078efcff */
[----:B------:R-:W-:-:S03]  /*1aa0*/  IMAD.WIDE R16, R19, 0x4, R8 ;  /* 0x0000000413107825 */ /* 0x000fc600078e0208 */
[----:B------:R-:W-:Y:S01]  /*1ab0*/  LOP3.LUT R0, R0, 0xff0, RZ, 0xc0, !PT ;  /* 0x00000ff000007812 */ /* 0x000fe200078ec0ff */
[----:B------:R-:W-:-:S03]  /*1ac0*/  IMAD.WIDE R18, R25, 0x4, R8 ;  /* 0x0000000419127825 */ /* 0x000fc600078e0208 */
[----:B------:R-:W-:-:S04]  /*1ad0*/  IADD3 R27, R0, UR4, RZ ;  /* 0x00000004001b7c10 */ /* 0x000fc8000fffe0ff */
[----:B------:R-:W-:Y:S01]  /*1ae0*/  LEA R27, R2, R27, 0x2 ;  /* 0x0000001b021b7211 */ /* 0x000fe200078e10ff */
[----:B-1----:R0:W-:Y:S04]  /*1af0*/  @P1 STG.E.128 desc[UR6][R10.64], R4 ;  /* 0x000000040a001986 */ /* 0x0021e8000c101d06 */
[----:B--2---:R0:W-:Y:S04]  /*1b00*/  @P2 STG.E.128 desc[UR6][R16.64], R12 ;  /* 0x0000000c10002986 */ /* 0x0041e8000c101d06 */
[----:B---3--:R0:W-:Y:S02]  /*1b10*/  @P3 STG.E.128 desc[UR6][R18.64], R20 ;  /* 0x0000001412003986 */ /* 0x0081e4000c101d06 */
[----:B0-----:R-:W-:Y:S05]  /*1b20*/  @!P0 EXIT ;  /* 0x000000000000894d */ /* 0x001fea0003800000 */
[----:B0-----:R-:W0:Y:S01]  /*1b30*/  LDS.128 R4, [R27+0x3000] ;  /* 0x003000001b047984 */ /* 0x001e220000000c00 */
[----:B------:R-:W-:-:S05]  /*1b40*/  LEA R3, R3, R24, 0x6 ;  /* 0x0000001803037211 */ /* 0x000fca00078e30ff */
[----:B------:R-:W-:-:S05]  /*1b50*/  IMAD.WIDE R8, R3, 0x4, R8 ;  /* 0x0000000403087825 */ /* 0x000fca00078e0208 */
[----:B0-----:R-:W-:Y:S01]  /*1b60*/  STG.E.128 desc[UR6][R8.64], R4 ;  /* 0x0000000408007986 */ /* 0x001fe2000c101d06 */
[----:B------:R-:W-:Y:S05]  /*1b70*/  EXIT ;  /* 0x000000000000794d */ /* 0x000fea0003800000 */
.L_x_0:
[----:B------:R-:W-:-:S00]  /*1b80*/  BRA `(.L_x_0) ;  /* 0xfffffffc00fc7947 */ /* 0x000fc0000383ffff */
[----:B------:R-:W-:-:S00]  /*1b90*/  NOP ;  /* 0x0000000000007918 */ /* 0x000fc00000000000 */
        /* <DEDUP_REMOVED lines=14> */
.L_x_1:


//--------------------- .nv.global.init           --------------------------
	.section	.nv.global.init,"aw",@progbits
.nv.global.init:
	.type		_$_str,@object
	.size		_$_str,(_$_str_$_2 - _$_str)
_$_str:
        /*0000*/ 	.byte	0x5f, 0x5f, 0x43, 0x55, 0x44, 0x41, 0x5f, 0x46, 0x54, 0x5a, 0x00
	.type		_$_str_$_2,@object
	.size		_$_str_$_2,(.L_1 - _$_str_$_2)
_$_str_$_2:
        /*000b*/ 	.byte	0x5f, 0x5f, 0x43, 0x55, 0x44, 0x41, 0x5f, 0x50, 0x52, 0x45, 0x43, 0x5f, 0x53, 0x51, 0x52, 0x54
        /*001b*/ 	.byte	0x00
.L_1:


//--------------------- .nv.shared.triton_poi_fused__native_batch_norm_legit_no_training_silu_24 --------------------------
	.section	.nv.shared.triton_poi_fused__native_batch_norm_legit_no_training_silu_24,"aw",@nobits
	.sectionflags	@""
	.align	16
	.zero		1024


//--------------------- .nv.constant0.triton_poi_fused__native_batch_norm_legit_no_training_silu_24 --------------------------
	.section	.nv.constant0.triton_poi_fused__native_batch_norm_legit_no_training_silu_24,"a",@progbits
	.sectionflags	@""
	.align	4
.nv.constant0.triton_poi_fused__native_batch_norm_legit_no_training_silu_24:
	.zero		584
